	.headerflags	@"EF_CUDA_TEXMODE_UNIFIED EF_CUDA_64BIT_ADDRESS EF_CUDA_ACCELERATORS EF_CUDA_SM90 EF_CUDA_VIRTUAL_SM(EF_CUDA_SM90)"
	.elftype	@"ET_EXEC"


//--------------------- .nv.info                  --------------------------
	.section	.nv.info,"",@"SHT_CUDA_INFO"
	.align	4


	//----- nvinfo : EIATTR_REGCOUNT
	.align		4
        /*0000*/ 	.byte	0x04, 0x2f
        /*0002*/ 	.short	(.L_3 - .L_2)
	.align		4
.L_2:
        /*0004*/ 	.word	index@(triton_poi_fused__native_batch_norm_legit_no_training_convolution_hardtanh_47)
        /*0008*/ 	.word	0x0000001c


	//----- nvinfo : EIATTR_MIN_STACK_SIZE
	.align		4
.L_3:
        /*000c*/ 	.byte	0x04, 0x12
        /*000e*/ 	.short	(.L_5 - .L_4)
	.align		4
.L_4:
        /*0010*/ 	.word	index@(triton_poi_fused__native_batch_norm_legit_no_training_convolution_hardtanh_47)
        /*0014*/ 	.word	0x00000000


	//----- nvinfo : EIATTR_FRAME_SIZE
	.align		4
.L_5:
        /*0018*/ 	.byte	0x04, 0x11
        /*001a*/ 	.short	(.L_7 - .L_6)
	.align		4
.L_6:
        /*001c*/ 	.word	index@(triton_poi_fused__native_batch_norm_legit_no_training_convolution_hardtanh_47)
        /*0020*/ 	.word	0x00000000


	//----- nvinfo : EIATTR_MIN_STACK_SIZE
	.align		4
.L_7:
        /*0024*/ 	.byte	0x04, 0x12
        /*0026*/ 	.short	(.L_9 - .L_8)
	.align		4
.L_8:
        /*0028*/ 	.word	index@(triton_poi_fused__native_batch_norm_legit_no_training_convolution_hardtanh_47)
        /*002c*/ 	.word	0x00000000
.L_9:


//--------------------- .nv.info.triton_poi_fused__native_batch_norm_legit_no_training_convolution_hardtanh_47 --------------------------
	.section	.nv.info.triton_poi_fused__native_batch_norm_legit_no_training_convolution_hardtanh_47,"",@"SHT_CUDA_INFO"
	.sectionflags	@""
	.align	4


	//----- nvinfo : EIATTR_CUDA_API_VERSION
	.align		4
        /*0000*/ 	.byte	0x04, 0x37
        /*0002*/ 	.short	(.L_11 - .L_10)
.L_10:
        /*0004*/ 	.word	0x0000007c


	//----- nvinfo : EIATTR_KPARAM_INFO
	.align		4
.L_11:
        /*0008*/ 	.byte	0x04, 0x17
        /*000a*/ 	.short	(.L_13 - .L_12)
.L_12:
        /*000c*/ 	.word	0x00000000
        /*0010*/ 	.short	0x0007
        /*0012*/ 	.short	0x0038
        /*0014*/ 	.byte	0x00, 0xf0, 0x11, 0x00


	//----- nvinfo : EIATTR_KPARAM_INFO
	.align		4
.L_13:
        /*0018*/ 	.byte	0x04, 0x17
        /*001a*/ 	.short	(.L_15 - .L_14)
.L_14:
        /*001c*/ 	.word	0x00000000
        /*0020*/ 	.short	0x0006
        /*0022*/ 	.short	0x0030
        /*0024*/ 	.byte	0x00, 0xf4, 0x21, 0x00


	//----- nvinfo : EIATTR_KPARAM_INFO
	.align		4
.L_15:
        /*0028*/ 	.byte	0x04, 0x17
        /*002a*/ 	.short	(.L_17 - .L_16)
.L_16:
        /*002c*/ 	.word	0x00000000
        /*0030*/ 	.short	0x0005
        /*0032*/ 	.short	0x0028
        /*0034*/ 	.byte	0x00, 0xf4, 0x21, 0x00


	//----- nvinfo : EIATTR_KPARAM_INFO
	.align		4
.L_17:
        /*0038*/ 	.byte	0x04, 0x17
        /*003a*/ 	.short	(.L_19 - .L_18)
.L_18:
        /*003c*/ 	.word	0x00000000
        /*0040*/ 	.short	0x0004
        /*0042*/ 	.short	0x0020
        /*0044*/ 	.byte	0x00, 0xf4, 0x21, 0x00


	//----- nvinfo : EIATTR_KPARAM_INFO
	.align		4
.L_19:
        /*0048*/ 	.byte	0x04, 0x17
        /*004a*/ 	.short	(.L_21 - .L_20)
.L_20:
        /*004c*/ 	.word	0x00000000
        /*0050*/ 	.short	0x0003
        /*0052*/ 	.short	0x0018
        /*0054*/ 	.byte	0x00, 0xf4, 0x21, 0x00


	//----- nvinfo : EIATTR_KPARAM_INFO
	.align		4
.L_21:
        /*0058*/ 	.byte	0x04, 0x17
        /*005a*/ 	.short	(.L_23 - .L_22)
.L_22:
        /*005c*/ 	.word	0x00000000
        /*0060*/ 	.short	0x0002
        /*0062*/ 	.short	0x0010
        /*0064*/ 	.byte	0x00, 0xf4, 0x21, 0x00


	//----- nvinfo : EIATTR_KPARAM_INFO
	.align		4
.L_23:
        /*0068*/ 	.byte	0x04, 0x17
        /*006a*/ 	.short	(.L_25 - .L_24)
.L_24:
        /*006c*/ 	.word	0x00000000
        /*0070*/ 	.short	0x0001
        /*0072*/ 	.short	0x0008
        /*0074*/ 	.byte	0x00, 0xf4, 0x21, 0x00


	//----- nvinfo : EIATTR_KPARAM_INFO
	.align		4
.L_25:
        /*0078*/ 	.byte	0x04, 0x17
        /*007a*/ 	.short	(.L_27 - .L_26)
.L_26:
        /*007c*/ 	.word	0x00000000
        /*0080*/ 	.short	0x0000
        /*0082*/ 	.short	0x0000
        /*0084*/ 	.byte	0x00, 0xf4, 0x21, 0x00


	//----- nvinfo : EIATTR_SPARSE_MMA_MASK
	.align		4
.L_27:
        /*0088*/ 	.byte	0x03, 0x50
        /*008a*/ 	.short	0x0000


	//----- nvinfo : EIATTR_MAXREG_COUNT
	.align		4
        /*008c*/ 	.byte	0x03, 0x1b
        /*008e*/ 	.short	0x00ff


	//----- nvinfo : EIATTR_EXIT_INSTR_OFFSETS
	.align		4
        /*0090*/ 	.byte	0x04, 0x1c
        /*0092*/ 	.short	(.L_29 - .L_28)


	//   ....[0]....
.L_28:
        /*0094*/ 	.word	0x000004f0


	//   ....[1]....
        /*0098*/ 	.word	0x00000510


	//----- nvinfo : EIATTR_REQNTID
	.align		4
.L_29:
        /*009c*/ 	.byte	0x04, 0x10
        /*009e*/ 	.short	(.L_31 - .L_30)
.L_30:
        /*00a0*/ 	.word	0x00000080
        /*00a4*/ 	.word	0x00000001
        /*00a8*/ 	.word	0x00000001


	//----- nvinfo : EIATTR_CBANK_PARAM_SIZE
	.align		4
.L_31:
        /*00ac*/ 	.byte	0x03, 0x19
        /*00ae*/ 	.short	0x003c


	//----- nvinfo : EIATTR_PARAM_CBANK
	.align		4
        /*00b0*/ 	.byte	0x04, 0x0a
        /*00b2*/ 	.short	(.L_33 - .L_32)
	.align		4
.L_32:
        /*00b4*/ 	.word	index@(.nv.constant0.triton_poi_fused__native_batch_norm_legit_no_training_convolution_hardtanh_47)
        /*00b8*/ 	.short	0x0210
        /*00ba*/ 	.short	0x003c


	//----- nvinfo : EIATTR_SW_WAR
	.align		4
.L_33:
        /*00bc*/ 	.byte	0x04, 0x36
        /*00be*/ 	.short	(.L_35 - .L_34)
.L_34:
        /*00c0*/ 	.word	0x00000008
.L_35:


//--------------------- .nv.callgraph             --------------------------
	.section	.nv.callgraph,"",@"SHT_CUDA_CALLGRAPH"
	.align	4
	.sectionentsize	8
	.align		4
        /*0000*/ 	.word	0x00000000
	.align		4
        /*0004*/ 	.word	0xffffffff
	.align		4
        /*0008*/ 	.word	0x00000000
	.align		4
        /*000c*/ 	.word	0xfffffffe
	.align		4
        /*0010*/ 	.word	0x00000000
	.align		4
        /*0014*/ 	.word	0xfffffffd
	.align		4
        /*0018*/ 	.word	0x00000000
	.align		4
        /*001c*/ 	.word	0xfffffffc


//--------------------- .nv.constant4             --------------------------
	.section	.nv.constant4,"a",@progbits
	.align	8
	.align		8
.nv.constant4:
        /*0000*/ 	.dword	_$_str
	.align		8
        /*0008*/ 	.dword	_$_str_$_2


//--------------------- .text.triton_poi_fused__native_batch_norm_legit_no_training_convolution_hardtanh_47 --------------------------
	.section	.text.triton_poi_fused__native_batch_norm_legit_no_training_convolution_hardtanh_47,"ax",@progbits
	.align	128
        .global         triton_poi_fused__native_batch_norm_legit_no_training_convolution_hardtanh_47
        .type           triton_poi_fused__native_batch_norm_legit_no_training_convolution_hardtanh_47,@function
        .size           triton_poi_fused__native_batch_norm_legit_no_training_convolution_hardtanh_47,(.L_x_1 - triton_poi_fused__native_batch_norm_legit_no_training_convolution_hardtanh_47)
        .other          triton_poi_fused__native_batch_norm_legit_no_training_convolution_hardtanh_47,@"STO_CUDA_ENTRY STV_DEFAULT"
triton_poi_fused__native_batch_norm_legit_no_training_convolution_hardtanh_47:
.text.triton_poi_fused__native_batch_norm_legit_no_training_convolution_hardtanh_47:
[----:B------:R-:W0:Y:S01]  /*0000*/  LDC R1, c[0x0][0x28] ;  /* 0x00000a00ff017b82 */ /* 0x000e220000000800 */
[----:B------:R-:W1:Y:S01]  /*0010*/  S2R R0, SR_TID.X ;  /* 0x0000000000007919 */ /* 0x000e620000002100 */
[----:B------:R-:W-:-:S06]  /*0020*/  HFMA2.MMA R2, -RZ, RZ, 0, 0 ;  /* 0x00000000ff027435 */ /* 0x000fcc00000001ff */
[----:B------:R-:W2:Y:S01]  /*0030*/  LDC.64 R4, c[0x0][0x228] ;  /* 0x00008a00ff047b82 */ /* 0x000ea20000000a00 */
[----:B------:R-:W-:Y:S01]  /*0040*/  CS2R R8, SRZ ;  /* 0x0000000000087805 */ /* 0x000fe2000001ff00 */
[----:B------:R-:W3:Y:S01]  /*0050*/  S2R R3, SR_CTAID.X ;  /* 0x0000000000037919 */ /* 0x000ee20000002500 */
[----:B------:R-:W-:-:S05]  /*0060*/  ULDC.64 UR4, c[0x0][0x208] ;  /* 0x0000820000047ab9 */ /* 0x000fca0000000a00 */
[----:B------:R-:W4:Y:S08]  /*0070*/  LDC.64 R18, c[0x0][0x218] ;  /* 0x00008600ff127b82 */ /* 0x000f300000000a00 */
[----:B------:R-:W5:Y:S08]  /*0080*/  LDC.64 R20, c[0x0][0x220] ;  /* 0x00008800ff147b82 */ /* 0x000f700000000a00 */
[----:B------:R-:W5:Y:S01]  /*0090*/  LDC.64 R14, c[0x0][0x238] ;  /* 0x00008e00ff0e7b82 */ /* 0x000f620000000a00 */
[----:B-1----:R-:W-:-:S07]  /*00a0*/  SHF.L.U32 R0, R0, 0x1, RZ ;  /* 0x0000000100007819 */ /* 0x002fce00000006ff */
[----:B------:R-:W1:Y:S01]  /*00b0*/  LDC.64 R22, c[0x0][0x230] ;  /* 0x00008c00ff167b82 */ /* 0x000e620000000a00 */
[----:B------:R-:W-:-:S04]  /*00c0*/  LOP3.LUT R0, R0, 0xfe, RZ, 0xc0, !PT ;  /* 0x000000fe00007812 */ /* 0x000fc800078ec0ff */
[----:B---3--:R-:W-:-:S04]  /*00d0*/  LEA R3, R3, R0, 0x8 ;  /* 0x0000000003037211 */ /* 0x008fc800078e40ff */
[C---:B------:R-:W-:Y:S01]  /*00e0*/  ISETP.GE.AND P0, PT, R3.reuse, 0x2300, PT ;  /* 0x000023000300780c */ /* 0x040fe20003f06270 */
[----:B------:R-:W-:-:S05]  /*00f0*/  IMAD.HI R0, R3, -0x15f15f15, R2 ;  /* 0xea0ea0eb03007827 */ /* 0x000fca00078e0202 */
[----:B------:R-:W-:-:S04]  /*0100*/  SHF.R.U32.HI R7, RZ, 0x1f, R0 ;  /* 0x0000001fff077819 */ /* 0x000fc80000011600 */
[----:B------:R-:W-:-:S05]  /*0110*/  LEA.HI.SX32 R7, R0, R7, 0x19 ;  /* 0x0000000700077211 */ /* 0x000fca00078fcaff */
[----:B------:R-:W-:Y:S02]  /*0120*/  IMAD R0, R7, -0x8c, R3 ;  /* 0xffffff7407007824 */ /* 0x000fe400078e0203 */
[----:B------:R-:W3:Y:S02]  /*0130*/  LDC.64 R6, c[0x0][0x210] ;  /* 0x00008400ff067b82 */ /* 0x000ee40000000a00 */
[----:B--2---:R-:W-:-:S05]  /*0140*/  IMAD.WIDE R4, R0, 0x4, R4 ;  /* 0x0000000400047825 */ /* 0x004fca00078e0204 */
[----:B------:R2:W3:Y:S01]  /*0150*/  @!P0 LDG.E.EL.64 R8, desc[UR4][R4.64] ;  /* 0x0000000404088981 */ /* 0x0004e2000c2e1b00 */
[----:B------:R-:W-:Y:S02]  /*0160*/  CS2R R10, SRZ ;  /* 0x00000000000a7805 */ /* 0x000fe4000001ff00 */
[----:B------:R-:W-:Y:S01]  /*0170*/  CS2R R12, SRZ ;  /* 0x00000000000c7805 */ /* 0x000fe2000001ff00 */
[----:B----4-:R-:W-:-:S04]  /*0180*/  IMAD.WIDE R18, R0, 0x4, R18 ;  /* 0x0000000400127825 */ /* 0x010fc800078e0212 */
[C---:B-----5:R-:W-:Y:S01]  /*0190*/  IMAD.WIDE R20, R0.reuse, 0x4, R20 ;  /* 0x0000000400147825 */ /* 0x060fe200078e0214 */
[----:B------:R4:W5:Y:S01]  /*01a0*/  @!P0 LDG.E.EL.64 R10, desc[UR4][R18.64] ;  /* 0x00000004120a8981 */ /* 0x000962000c2e1b00 */
[----:B--2---:R-:W-:Y:S02]  /*01b0*/  CS2R R4, SRZ ;  /* 0x0000000000047805 */ /* 0x004fe4000001ff00 */
[----:B0-----:R-:W-:-:S04]  /*01c0*/  IMAD.WIDE R24, R0, 0x4, R14 ;  /* 0x0000000400187825 */ /* 0x001fc800078e020e */
[----:B---3--:R-:W-:Y:S01]  /*01d0*/  IMAD.WIDE R6, R3, 0x4, R6 ;  /* 0x0000000403067825 */ /* 0x008fe200078e0206 */
[----:B------:R-:W2:Y:S04]  /*01e0*/  @!P0 LDG.E.EL.64 R4, desc[UR4][R20.64] ;  /* 0x0000000414048981 */ /* 0x000ea8000c2e1b00 */
[----:B------:R-:W5:Y:S01]  /*01f0*/  @!P0 LDG.E.64 R12, desc[UR4][R6.64] ;  /* 0x00000004060c8981 */ /* 0x000f62000c1e1b00 */
[----:B------:R-:W-:Y:S02]  /*0200*/  CS2R R14, SRZ ;  /* 0x00000000000e7805 */ /* 0x000fe4000001ff00 */
[----:B------:R-:W-:Y:S01]  /*0210*/  CS2R R16, SRZ ;  /* 0x0000000000107805 */ /* 0x000fe2000001ff00 */
[----:B-1----:R-:W-:-:S05]  /*0220*/  IMAD.WIDE R22, R0, 0x4, R22 ;  /* 0x0000000400167825 */ /* 0x002fca00078e0216 */
[----:B------:R-:W3:Y:S04]  /*0230*/  @!P0 LDG.E.EL.64 R14, desc[UR4][R22.64] ;  /* 0x00000004160e8981 */ /* 0x000ee8000c2e1b00 */
[----:B------:R-:W3:Y:S01]  /*0240*/  @!P0 LDG.E.EL.64 R16, desc[UR4][R24.64] ;  /* 0x0000000418108981 */ /* 0x000ee2000c2e1b00 */
[----:B----4-:R-:W-:Y:S01]  /*0250*/  MOV R19, 0x3e800000 ;  /* 0x3e80000000137802 */ /* 0x010fe20000000f00 */
[----:B------:R-:W-:Y:S01]  /*0260*/  FADD R8, R8, 9.9999997473787516356e-06 ;  /* 0x3727c5ac08087421 */ /* 0x000fe20000000000 */
[----:B------:R-:W-:-:S03]  /*0270*/  FADD R9, R9, 9.9999997473787516356e-06 ;  /* 0x3727c5ac09097421 */ /* 0x000fc60000000000 */
[----:B------:R-:W0:Y:S08]  /*0280*/  MUFU.SQRT R0, R8 ;  /* 0x0000000800007308 */ /* 0x000e300000002000 */
[----:B------:R-:W1:Y:S01]  /*0290*/  MUFU.SQRT R2, R9 ;  /* 0x0000000900027308 */ /* 0x000e620000002000 */
[C---:B0-----:R-:W-:Y:S02]  /*02a0*/  FSETP.GT.AND P1, PT, R0.reuse, 8.50705917302346158658e+37, PT ;  /* 0x7e8000000000780b */ /* 0x041fe40003f24000 */
[----:B------:R-:W-:-:S02]  /*02b0*/  FSETP.GEU.AND P3, PT, R0, 1.175494350822287508e-38, PT ;  /* 0x008000000000780b */ /* 0x000fc40003f6e000 */
[C---:B-1----:R-:W-:Y:S02]  /*02c0*/  FSETP.GT.AND P2, PT, R2.reuse, 8.50705917302346158658e+37, PT ;  /* 0x7e8000000200780b */ /* 0x042fe40003f44000 */
[----:B------:R-:W-:-:S07]  /*02d0*/  FSETP.GEU.AND P4, PT, R2, 1.175494350822287508e-38, PT ;  /* 0x008000000200780b */ /* 0x000fce0003f8e000 */
[----:B------:R-:W-:-:S04]  /*02e0*/  @P1 FMUL R0, R0, 0.25 ;  /* 0x3e80000000001820 */ /* 0x000fc80000400000 */
[----:B------:R-:W-:Y:S01]  /*02f0*/  @!P3 FMUL R0, R0, 16777216 ;  /* 0x4b8000000000b820 */ /* 0x000fe20000400000 */
[----:B------:R-:W-:-:S04]  /*0300*/  @P2 FMUL R2, R2, 0.25 ;  /* 0x3e80000002022820 */ /* 0x000fc80000400000 */
[----:B------:R-:W-:Y:S01]  /*0310*/  @!P4 FMUL R2, R2, 16777216 ;  /* 0x4b8000000202c820 */ /* 0x000fe20000400000 */
[----:B------:R-:W0:Y:S01]  /*0320*/  MUFU.RCP R0, R0 ;  /* 0x0000000000007308 */ /* 0x000e220000001000 */
[----:B------:R-:W-:-:S07]  /*0330*/  FSEL R9, R19, 1, P1 ;  /* 0x3f80000013097808 */ /* 0x000fce0000800000 */
[----:B------:R-:W1:Y:S01]  /*0340*/  MUFU.RCP R2, R2 ;  /* 0x0000000200027308 */ /* 0x000e620000001000 */
[----:B------:R-:W-:Y:S01]  /*0350*/  FSEL R19, R19, 1, P2 ;  /* 0x3f80000013137808 */ /* 0x000fe20001000000 */
[----:B------:R-:W-:Y:S01]  /*0360*/  @!P3 FMUL R9, R9, 16777216 ;  /* 0x4b8000000909b820 */ /* 0x000fe20000400000 */
[----:B-----5:R-:W-:Y:S01]  /*0370*/  FADD R10, R10, R12 ;  /* 0x0000000c0a0a7221 */ /* 0x020fe20000000000 */
[----:B------:R-:W-:Y:S02]  /*0380*/  FADD R11, R11, R13 ;  /* 0x0000000d0b0b7221 */ /* 0x000fe40000000000 */
[----:B------:R-:W-:Y:S01]  /*0390*/  @!P4 FMUL R19, R19, 16777216 ;  /* 0x4b8000001313c820 */ /* 0x000fe20000400000 */
[----:B0-----:R-:W-:Y:S01]  /*03a0*/  FMUL R9, R0, R9 ;  /* 0x0000000900097220 */ /* 0x001fe20000400000 */
[----:B--2---:R-:W-:Y:S01]  /*03b0*/  FADD R4, R10, -R4 ;  /* 0x800000040a047221 */ /* 0x004fe20000000000 */
[----:B------:R-:W-:-:S03]  /*03c0*/  FADD R5, R11, -R5 ;  /* 0x800000050b057221 */ /* 0x000fc60000000000 */
[----:B------:R-:W-:Y:S01]  /*03d0*/  FMUL R9, R4, R9 ;  /* 0x0000000904097220 */ /* 0x000fe20000400000 */
[----:B-1----:R-:W-:-:S03]  /*03e0*/  FMUL R0, R2, R19 ;  /* 0x0000001302007220 */ /* 0x002fc60000400000 */
[----:B---3--:R-:W-:Y:S01]  /*03f0*/  FFMA R9, R9, R14, R16 ;  /* 0x0000000e09097223 */ /* 0x008fe20000000010 */
[----:B------:R-:W-:Y:S02]  /*0400*/  FMUL R0, R5, R0 ;  /* 0x0000000005007220 */ /* 0x000fe40000400000 */
[----:B------:R-:W0:Y:S02]  /*0410*/  LDC.64 R4, c[0x0][0x240] ;  /* 0x00009000ff047b82 */ /* 0x000e240000000a00 */
[----:B------:R-:W-:Y:S01]  /*0420*/  FFMA R0, R0, R15, R17 ;  /* 0x0000000f00007223 */ /* 0x000fe20000000011 */
[----:B------:R-:W-:-:S04]  /*0430*/  FSETP.GTU.AND P1, PT, R9, RZ, PT ;  /* 0x000000ff0900720b */ /* 0x000fc80003f2c000 */
[C---:B------:R-:W-:Y:S02]  /*0440*/  FSETP.GTU.AND P2, PT, R0.reuse, RZ, PT ;  /* 0x000000ff0000720b */ /* 0x040fe40003f4c000 */
[----:B------:R-:W-:Y:S02]  /*0450*/  FSEL R8, R9, RZ, P1 ;  /* 0x000000ff09087208 */ /* 0x000fe40000800000 */
[----:B------:R-:W-:Y:S02]  /*0460*/  FSEL R9, R0, RZ, P2 ;  /* 0x000000ff00097208 */ /* 0x000fe40001000000 */
[C---:B------:R-:W-:Y:S02]  /*0470*/  FSETP.GEU.AND P1, PT, R8.reuse, 6, PT ;  /* 0x40c000000800780b */ /* 0x040fe40003f2e000 */
[----:B------:R-:W-:Y:S01]  /*0480*/  FSETP.GEU.AND P2, PT, R9, 6, PT ;  /* 0x40c000000900780b */ /* 0x000fe20003f4e000 */
[----:B------:R1:W-:Y:S01]  /*0490*/  @!P0 STG.E.64 desc[UR4][R6.64], R10 ;  /* 0x0000000a06008986 */ /* 0x0003e2000c101b04 */
[----:B------:R-:W-:-:S02]  /*04a0*/  FSETP.NAN.AND P3, PT, R8, R8, PT ;  /* 0x000000080800720b */ /* 0x000fc40003f68000 */
[----:B------:R-:W-:Y:S01]  /*04b0*/  FSETP.NAN.AND P4, PT, R9, R9, PT ;  /* 0x000000090900720b */ /* 0x000fe20003f88000 */
[----:B0-----:R-:W-:-:S06]  /*04c0*/  IMAD.WIDE R2, R3, 0x4, R4 ;  /* 0x0000000403027825 */ /* 0x001fcc00078e0204 */
[----:B------:R-:W-:Y:S02]  /*04d0*/  @P1 SEL R8, R8, 0x40c00000, P3 ;  /* 0x40c0000008081807 */ /* 0x000fe40001800000 */
[----:B------:R-:W-:Y:S01]  /*04e0*/  @P2 SEL R9, R9, 0x40c00000, P4 ;  /* 0x40c0000009092807 */ /* 0x000fe20002000000 */
[----:B------:R-:W-:Y:S06]  /*04f0*/  @P0 EXIT ;  /* 0x000000000000094d */ /* 0x000fec0003800000 */
[----:B------:R-:W-:Y:S01]  /*0500*/  STG.E.64 desc[UR4][R2.64], R8 ;  /* 0x0000000802007986 */ /* 0x000fe2000c101b04 */
[----:B------:R-:W-:Y:S05]  /*0510*/  EXIT ;  /* 0x000000000000794d */ /* 0x000fea0003800000 */
.L_x_0:
[----:B------:R-:W-:-:S00]  /*0520*/  BRA `(.L_x_0) ;  /* 0xfffffffc00fc7947 */ /* 0x000fc0000383ffff */
[----:B------:R-:W-:-:S00]  /*0530*/  NOP ;  /* 0x0000000000007918 */ /* 0x000fc00000000000 */
        /* <DEDUP_REMOVED lines=12> */
.L_x_1:


//--------------------- .nv.global.init           --------------------------
	.section	.nv.global.init,"aw",@progbits
.nv.global.init:
	.type		_$_str,@object
	.size		_$_str,(_$_str_$_2 - _$_str)
_$_str:
        /*0000*/ 	.byte	0x5f, 0x5f, 0x43, 0x55, 0x44, 0x41, 0x5f, 0x46, 0x54, 0x5a, 0x00
	.type		_$_str_$_2,@object
	.size		_$_str_$_2,(.L_1 - _$_str_$_2)
_$_str_$_2:
        /*000b*/ 	.byte	0x5f, 0x5f, 0x43, 0x55, 0x44, 0x41, 0x5f, 0x50, 0x52, 0x45, 0x43, 0x5f, 0x53, 0x51, 0x52, 0x54
        /*001b*/ 	.byte	0x00
.L_1:


//--------------------- .nv.constant0.triton_poi_fused__native_batch_norm_legit_no_training_convolution_hardtanh_47 --------------------------
	.section	.nv.constant0.triton_poi_fused__native_batch_norm_legit_no_training_convolution_hardtanh_47,"a",@progbits
	.sectionflags	@""
	.align	4
.nv.constant0.triton_poi_fused__native_batch_norm_legit_no_training_convolution_hardtanh_47:
	.zero		588
